	.headerflags	@"EF_CUDA_TEXMODE_UNIFIED EF_CUDA_64BIT_ADDRESS EF_CUDA_ACCELERATORS EF_CUDA_SM90 EF_CUDA_VIRTUAL_SM(EF_CUDA_SM90)"
	.elftype	@"ET_EXEC"


//--------------------- .nv.info                  --------------------------
	.section	.nv.info,"",@"SHT_CUDA_INFO"
	.align	4


	//----- nvinfo : EIATTR_REGCOUNT
	.align		4
        /*0000*/ 	.byte	0x04, 0x2f
        /*0002*/ 	.short	(.L_1 - .L_0)
	.align		4
.L_0:
        /*0004*/ 	.word	index@(triton_poi_fused_convolution_1)
        /*0008*/ 	.word	0x0000000c


	//----- nvinfo : EIATTR_MIN_STACK_SIZE
	.align		4
.L_1:
        /*000c*/ 	.byte	0x04, 0x12
        /*000e*/ 	.short	(.L_3 - .L_2)
	.align		4
.L_2:
        /*0010*/ 	.word	index@(triton_poi_fused_convolution_1)
        /*0014*/ 	.word	0x00000000


	//----- nvinfo : EIATTR_FRAME_SIZE
	.align		4
.L_3:
        /*0018*/ 	.byte	0x04, 0x11
        /*001a*/ 	.short	(.L_5 - .L_4)
	.align		4
.L_4:
        /*001c*/ 	.word	index@(triton_poi_fused_convolution_1)
        /*0020*/ 	.word	0x00000000


	//----- nvinfo : EIATTR_MIN_STACK_SIZE
	.align		4
.L_5:
        /*0024*/ 	.byte	0x04, 0x12
        /*0026*/ 	.short	(.L_7 - .L_6)
	.align		4
.L_6:
        /*0028*/ 	.word	index@(triton_poi_fused_convolution_1)
        /*002c*/ 	.word	0x00000000
.L_7:


//--------------------- .nv.info.triton_poi_fused_convolution_1 --------------------------
	.section	.nv.info.triton_poi_fused_convolution_1,"",@"SHT_CUDA_INFO"
	.sectionflags	@""
	.align	4


	//----- nvinfo : EIATTR_CUDA_API_VERSION
	.align		4
        /*0000*/ 	.byte	0x04, 0x37
        /*0002*/ 	.short	(.L_9 - .L_8)
.L_8:
        /*0004*/ 	.word	0x0000007c


	//----- nvinfo : EIATTR_KPARAM_INFO
	.align		4
.L_9:
        /*0008*/ 	.byte	0x04, 0x17
        /*000a*/ 	.short	(.L_11 - .L_10)
.L_10:
        /*000c*/ 	.word	0x00000000
        /*0010*/ 	.short	0x0002
        /*0012*/ 	.short	0x0010
        /*0014*/ 	.byte	0x00, 0xf0, 0x11, 0x00


	//----- nvinfo : EIATTR_KPARAM_INFO
	.align		4
.L_11:
        /*0018*/ 	.byte	0x04, 0x17
        /*001a*/ 	.short	(.L_13 - .L_12)
.L_12:
        /*001c*/ 	.word	0x00000000
        /*0020*/ 	.short	0x0001
        /*0022*/ 	.short	0x0008
        /*0024*/ 	.byte	0x00, 0xf4, 0x21, 0x00


	//----- nvinfo : EIATTR_KPARAM_INFO
	.align		4
.L_13:
        /*0028*/ 	.byte	0x04, 0x17
        /*002a*/ 	.short	(.L_15 - .L_14)
.L_14:
        /*002c*/ 	.word	0x00000000
        /*0030*/ 	.short	0x0000
        /*0032*/ 	.short	0x0000
        /*0034*/ 	.byte	0x00, 0xf4, 0x21, 0x00


	//----- nvinfo : EIATTR_SPARSE_MMA_MASK
	.align		4
.L_15:
        /*0038*/ 	.byte	0x03, 0x50
        /*003a*/ 	.short	0x0000


	//----- nvinfo : EIATTR_MAXREG_COUNT
	.align		4
        /*003c*/ 	.byte	0x03, 0x1b
        /*003e*/ 	.short	0x00ff


	//----- nvinfo : EIATTR_EXIT_INSTR_OFFSETS
	.align		4
        /*0040*/ 	.byte	0x04, 0x1c
        /*0042*/ 	.short	(.L_17 - .L_16)


	//   ....[0]....
.L_16:
        /*0044*/ 	.word	0x000001b0


	//   ....[1]....
        /*0048*/ 	.word	0x000001d0


	//----- nvinfo : EIATTR_REQNTID
	.align		4
.L_17:
        /*004c*/ 	.byte	0x04, 0x10
        /*004e*/ 	.short	(.L_19 - .L_18)
.L_18:
        /*0050*/ 	.word	0x00000020
        /*0054*/ 	.word	0x00000001
        /*0058*/ 	.word	0x00000001


	//----- nvinfo : EIATTR_CBANK_PARAM_SIZE
	.align		4
.L_19:
        /*005c*/ 	.byte	0x03, 0x19
        /*005e*/ 	.short	0x0014


	//----- nvinfo : EIATTR_PARAM_CBANK
	.align		4
        /*0060*/ 	.byte	0x04, 0x0a
        /*0062*/ 	.short	(.L_21 - .L_20)
	.align		4
.L_20:
        /*0064*/ 	.word	index@(.nv.constant0.triton_poi_fused_convolution_1)
        /*0068*/ 	.short	0x0210
        /*006a*/ 	.short	0x0014


	//----- nvinfo : EIATTR_SW_WAR
	.align		4
.L_21:
        /*006c*/ 	.byte	0x04, 0x36
        /*006e*/ 	.short	(.L_23 - .L_22)
.L_22:
        /*0070*/ 	.word	0x00000008
.L_23:


//--------------------- .nv.callgraph             --------------------------
	.section	.nv.callgraph,"",@"SHT_CUDA_CALLGRAPH"
	.align	4
	.sectionentsize	8
	.align		4
        /*0000*/ 	.word	0x00000000
	.align		4
        /*0004*/ 	.word	0xffffffff
	.align		4
        /*0008*/ 	.word	0x00000000
	.align		4
        /*000c*/ 	.word	0xfffffffe
	.align		4
        /*0010*/ 	.word	0x00000000
	.align		4
        /*0014*/ 	.word	0xfffffffd
	.align		4
        /*0018*/ 	.word	0x00000000
	.align		4
        /*001c*/ 	.word	0xfffffffc


//--------------------- .text.triton_poi_fused_convolution_1 --------------------------
	.section	.text.triton_poi_fused_convolution_1,"ax",@progbits
	.align	128
        .global         triton_poi_fused_convolution_1
        .type           triton_poi_fused_convolution_1,@function
        .size           triton_poi_fused_convolution_1,(.L_x_1 - triton_poi_fused_convolution_1)
        .other          triton_poi_fused_convolution_1,@"STO_CUDA_ENTRY STV_DEFAULT"
triton_poi_fused_convolution_1:
.text.triton_poi_fused_convolution_1:
[----:B------:R-:W0:Y:S02]  /*0000*/  LDC R1, c[0x0][0x28] ;  /* 0x00000a00ff017b82 */ /* 0x000e240000000800 */
[----:B------:R-:W1:Y:S01]  /*0010*/  S2R R0, SR_TID.X ;  /* 0x0000000000007919 */ /* 0x000e620000002100 */
[----:B------:R-:W2:Y:S01]  /*0020*/  LDC.64 R2, c[0x0][0x210] ;  /* 0x00008400ff027b82 */ /* 0x000ea20000000a00 */
[----:B------:R-:W-:Y:S01]  /*0030*/  ULDC.64 UR4, c[0x0][0x208] ;  /* 0x0000820000047ab9 */ /* 0x000fe20000000a00 */
[----:B------:R-:W3:Y:S06]  /*0040*/  S2R R7, SR_CTAID.X ;  /* 0x0000000000077919 */ /* 0x000eec0000002500 */
[----:B------:R-:W4:Y:S01]  /*0050*/  LDC.64 R4, c[0x0][0x218] ;  /* 0x00008600ff047b82 */ /* 0x000f220000000a00 */
[----:B-1----:R-:W-:Y:S01]  /*0060*/  IMAD.SHL.U32 R0, R0, 0x2, RZ ;  /* 0x0000000200007824 */ /* 0x002fe200078e00ff */
[----:B---3--:R-:W-:-:S04]  /*0070*/  SHF.R.S32.HI R6, RZ, 0x19, R7 ;  /* 0x00000019ff067819 */ /* 0x008fc80000011407 */
[----:B------:R-:W-:Y:S02]  /*0080*/  LOP3.LUT R0, R0, 0x3e, RZ, 0xc0, !PT ;  /* 0x0000003e00007812 */ /* 0x000fe400078ec0ff */
[----:B------:R-:W-:-:S03]  /*0090*/  SGXT R6, R6, 0x1 ;  /* 0x000000010606781a */ /* 0x000fc60000000200 */
[----:B------:R-:W-:-:S04]  /*00a0*/  IMAD R7, R7, 0x40, R0 ;  /* 0x0000004007077824 */ /* 0x000fc800078e0200 */
[C---:B--2---:R-:W-:Y:S01]  /*00b0*/  IMAD.WIDE R2, R7.reuse, 0x4, R2 ;  /* 0x0000000407027825 */ /* 0x044fe200078e0202 */
[----:B------:R-:W-:Y:S02]  /*00c0*/  LEA.HI R6, R6, R7, RZ, 0x2 ;  /* 0x0000000706067211 */ /* 0x000fe400078f10ff */
[----:B------:R-:W-:Y:S02]  /*00d0*/  ISETP.GE.AND P0, PT, R7, 0x40, PT ;  /* 0x000000400700780c */ /* 0x000fe40003f06270 */
[----:B------:R-:W-:-:S04]  /*00e0*/  SHF.R.S32.HI R6, RZ, 0x2, R6 ;  /* 0x00000002ff067819 */ /* 0x000fc80000011406 */
[----:B------:R-:W-:-:S04]  /*00f0*/  LEA.HI R0, R6, R6, RZ, 0x2 ;  /* 0x0000000606007211 */ /* 0x000fc800078f10ff */
[----:B------:R-:W-:Y:S01]  /*0100*/  LOP3.LUT R9, R0, 0xfffffffc, RZ, 0xc0, !PT ;  /* 0xfffffffc00097812 */ /* 0x000fe200078ec0ff */
[----:B------:R-:W-:-:S04]  /*0110*/  IMAD.MOV.U32 R0, RZ, RZ, RZ ;  /* 0x000000ffff007224 */ /* 0x000fc800078e00ff */
[----:B------:R-:W-:Y:S01]  /*0120*/  IMAD.IADD R9, R6, 0x1, -R9 ;  /* 0x0000000106097824 */ /* 0x000fe200078e0a09 */
[----:B------:R-:W-:-:S03]  /*0130*/  CS2R R6, SRZ ;  /* 0x0000000000067805 */ /* 0x000fc6000001ff00 */
[----:B----4-:R-:W-:-:S03]  /*0140*/  IMAD.WIDE R4, R9, 0x4, R4 ;  /* 0x0000000409047825 */ /* 0x010fc600078e0204 */
[----:B------:R-:W2:Y:S01]  /*0150*/  @!P0 LDG.E.64 R6, desc[UR4][R2.64] ;  /* 0x0000000402068981 */ /* 0x000ea2000c1e1b00 */
[----:B------:R-:W-:-:S03]  /*0160*/  IMAD.MOV.U32 R9, RZ, RZ, RZ ;  /* 0x000000ffff097224 */ /* 0x000fc600078e00ff */
[----:B------:R-:W2:Y:S04]  /*0170*/  @!P0 LDG.E.EL R0, desc[UR4][R4.64] ;  /* 0x0000000404008981 */ /* 0x000ea8000c2e1900 */
[----:B------:R-:W3:Y:S01]  /*0180*/  @!P0 LDG.E.EL R9, desc[UR4][R4.64] ;  /* 0x0000000404098981 */ /* 0x000ee2000c2e1900 */
[----:B--2---:R-:W-:Y:S01]  /*0190*/  FADD R7, R0, R7 ;  /* 0x0000000700077221 */ /* 0x004fe20000000000 */
[----:B---3--:R-:W-:Y:S01]  /*01a0*/  FADD R6, R9, R6 ;  /* 0x0000000609067221 */ /* 0x008fe20000000000 */
[----:B------:R-:W-:Y:S06]  /*01b0*/  @P0 EXIT ;  /* 0x000000000000094d */ /* 0x000fec0003800000 */
[----:B------:R-:W-:Y:S01]  /*01c0*/  STG.E.64 desc[UR4][R2.64], R6 ;  /* 0x0000000602007986 */ /* 0x000fe2000c101b04 */
[----:B------:R-:W-:Y:S05]  /*01d0*/  EXIT ;  /* 0x000000000000794d */ /* 0x000fea0003800000 */
.L_x_0:
[----:B------:R-:W-:-:S00]  /*01e0*/  BRA `(.L_x_0) ;  /* 0xfffffffc00fc7947 */ /* 0x000fc0000383ffff */
[----:B------:R-:W-:-:S00]  /*01f0*/  NOP ;  /* 0x0000000000007918 */ /* 0x000fc00000000000 */
        /* <DEDUP_REMOVED lines=8> */
.L_x_1:


//--------------------- .nv.constant0.triton_poi_fused_convolution_1 --------------------------
	.section	.nv.constant0.triton_poi_fused_convolution_1,"a",@progbits
	.sectionflags	@""
	.align	4
.nv.constant0.triton_poi_fused_convolution_1:
	.zero		548
